//
// Generated by NVIDIA NVVM Compiler
//
// Compiler Build ID: CL-36424714
// Cuda compilation tools, release 13.0, V13.0.88
// Based on NVVM 20.0.0
//

.version 9.0
.target sm_100
.address_size 64

	// .globl	_Z7j3d27ptPdS_i

.visible .entry _Z7j3d27ptPdS_i(
	.param .u64 .ptr .align 1 _Z7j3d27ptPdS_i_param_0,
	.param .u64 .ptr .align 1 _Z7j3d27ptPdS_i_param_1,
	.param .u32 _Z7j3d27ptPdS_i_param_2
)
{
	.reg .pred 	%p<4>;
	.reg .b32 	%r<43>;
	.reg .b64 	%rd<26>;
	.reg .b64 	%fd<163>;

	ld.param.u32 	%r1, [_Z7j3d27ptPdS_i_param_2];
	mov.u32 	%r3, %ctaid.x;
	mov.u32 	%r4, %ntid.x;
	mov.u32 	%r5, %tid.x;
	mad.lo.s32 	%r6, %r3, %r4, %r5;
	add.s32 	%r7, %r6, 1;
	mov.u32 	%r8, %ctaid.y;
	mov.u32 	%r9, %ntid.y;
	mul.lo.s32 	%r10, %r8, %r9;
	shl.b32 	%r11, %r10, 2;
	or.b32  	%r12, %r11, 1;
	setp.eq.s32 	%p1, %r8, 0;
	selp.b32 	%r13, 1, %r12, %p1;
	mov.u32 	%r14, %tid.y;
	shl.b32 	%r15, %r14, 2;
	add.s32 	%r16, %r13, %r15;
	mov.u32 	%r17, %ctaid.z;
	mov.u32 	%r18, %ntid.z;
	mov.u32 	%r19, %tid.z;
	mad.lo.s32 	%r20, %r17, %r18, %r19;
	add.s32 	%r22, %r20, 1;
	add.s32 	%r23, %r1, -2;
	max.s32 	%r24, %r7, %r16;
	max.s32 	%r25, %r24, %r22;
	setp.gt.s32 	%p2, %r25, %r23;
	@%p2 bra 	$L__BB0_2;
	ld.param.u64 	%rd25, [_Z7j3d27ptPdS_i_param_1];
	ld.param.u64 	%rd24, [_Z7j3d27ptPdS_i_param_0];
	cvta.to.global.u64 	%rd3, %rd24;
	cvta.to.global.u64 	%rd4, %rd25;
	mov.u32 	%r26, %tid.z;
	mov.u32 	%r27, %ctaid.z;
	mov.u32 	%r28, %ntid.z;
	mad.lo.s32 	%r29, %r27, %r28, %r26;
	mul.wide.u32 	%rd5, %r29, 2113568;
	add.s64 	%rd6, %rd3, %rd5;
	mov.u32 	%r30, %ctaid.y;
	setp.eq.s32 	%p3, %r30, 0;
	mov.u32 	%r31, %ntid.y;
	mul.lo.s32 	%r32, %r30, %r31;
	shl.b32 	%r33, %r32, 2;
	or.b32  	%r34, %r33, 1;
	selp.b32 	%r35, 1, %r34, %p3;
	mov.u32 	%r36, %tid.y;
	shl.b32 	%r37, %r36, 2;
	add.s32 	%r38, %r35, %r37;
	mul.wide.u32 	%rd7, %r38, 4112;
	add.s64 	%rd8, %rd6, %rd7;
	mov.u32 	%r39, %tid.x;
	mov.u32 	%r40, %ctaid.x;
	mov.u32 	%r41, %ntid.x;
	mad.lo.s32 	%r42, %r40, %r41, %r39;
	mul.wide.u32 	%rd9, %r42, 8;
	add.s64 	%rd10, %rd8, %rd9;
	ld.global.nc.f64 	%fd1, [%rd10+2113576];
	ld.global.nc.f64 	%fd2, [%rd10+8];
	mul.f64 	%fd3, %fd2, 0d3FF23D70A3D70A3D;
	fma.rn.f64 	%fd4, %fd1, 0d3FC0000000000000, %fd3;
	ld.global.nc.f64 	%fd5, [%rd10+4227144];
	fma.rn.f64 	%fd6, %fd5, 0d3FF23D70A3D70A3D, %fd4;
	add.s64 	%rd11, %rd8, -4112;
	add.s64 	%rd12, %rd8, 2109456;
	add.s64 	%rd13, %rd12, %rd9;
	ld.global.nc.f64 	%fd7, [%rd13+8];
	fma.rn.f64 	%fd8, %fd7, 0d3FF23D70A3D70A3D, %fd6;
	ld.global.nc.f64 	%fd9, [%rd10+2117688];
	fma.rn.f64 	%fd10, %fd9, 0d3FF23D70A3D70A3D, %fd8;
	mul.wide.s32 	%rd14, %r42, 8;
	add.s64 	%rd15, %rd8, %rd14;
	ld.global.nc.f64 	%fd11, [%rd15+2113568];
	fma.rn.f64 	%fd12, %fd11, 0d3FF23D70A3D70A3D, %fd10;
	ld.global.nc.f64 	%fd13, [%rd10+2113584];
	fma.rn.f64 	%fd14, %fd13, 0d3FF23D70A3D70A3D, %fd12;
	add.s64 	%rd16, %rd11, %rd14;
	ld.global.nc.f64 	%fd15, [%rd16];
	fma.rn.f64 	%fd16, %fd15, 0d3FE8000000000000, %fd14;
	add.s64 	%rd17, %rd9, 8;
	add.s64 	%rd18, %rd11, %rd17;
	ld.global.nc.f64 	%fd17, [%rd18+8];
	fma.rn.f64 	%fd18, %fd17, 0d3FE8000000000000, %fd16;
	add.s64 	%rd19, %rd8, %rd17;
	ld.global.nc.f64 	%fd19, [%rd15+4112];
	fma.rn.f64 	%fd20, %fd19, 0d3FE8000000000000, %fd18;
	ld.global.nc.f64 	%fd21, [%rd19+4120];
	fma.rn.f64 	%fd22, %fd21, 0d3FE8000000000000, %fd20;
	add.s64 	%rd20, %rd12, %rd14;
	ld.global.nc.f64 	%fd23, [%rd20+2113568];
	fma.rn.f64 	%fd24, %fd23, 0d3FE8000000000000, %fd22;
	ld.global.nc.f64 	%fd25, [%rd18+4227144];
	fma.rn.f64 	%fd26, %fd25, 0d3FE8000000000000, %fd24;
	ld.global.nc.f64 	%fd27, [%rd15+4231248];
	fma.rn.f64 	%fd28, %fd27, 0d3FE8000000000000, %fd26;
	ld.global.nc.f64 	%fd29, [%rd10+4231264];
	fma.rn.f64 	%fd30, %fd29, 0d3FE8000000000000, %fd28;
	ld.global.nc.f64 	%fd31, [%rd18];
	fma.rn.f64 	%fd32, %fd31, 0d3FF07EF9DB22D0E5, %fd30;
	ld.global.nc.f64 	%fd33, [%rd15];
	fma.rn.f64 	%fd34, %fd33, 0d3FF07EF9DB22D0E5, %fd32;
	ld.global.nc.f64 	%fd35, [%rd19+8];
	fma.rn.f64 	%fd36, %fd35, 0d3FF07EF9DB22D0E5, %fd34;
	ld.global.nc.f64 	%fd37, [%rd10+4120];
	fma.rn.f64 	%fd38, %fd37, 0d3FF07EF9DB22D0E5, %fd36;
	ld.global.nc.f64 	%fd39, [%rd20];
	fma.rn.f64 	%fd40, %fd39, 0d3FF07EF9DB22D0E5, %fd38;
	ld.global.nc.f64 	%fd41, [%rd18+2113576];
	fma.rn.f64 	%fd42, %fd41, 0d3FF07EF9DB22D0E5, %fd40;
	ld.global.nc.f64 	%fd43, [%rd15+2117680];
	fma.rn.f64 	%fd44, %fd43, 0d3FF07EF9DB22D0E5, %fd42;
	ld.global.nc.f64 	%fd45, [%rd10+2117696];
	fma.rn.f64 	%fd46, %fd45, 0d3FF07EF9DB22D0E5, %fd44;
	ld.global.nc.f64 	%fd47, [%rd13+2113576];
	fma.rn.f64 	%fd48, %fd47, 0d3FF07EF9DB22D0E5, %fd46;
	ld.global.nc.f64 	%fd49, [%rd15+4227136];
	fma.rn.f64 	%fd50, %fd49, 0d3FF07EF9DB22D0E5, %fd48;
	ld.global.nc.f64 	%fd51, [%rd10+4227152];
	fma.rn.f64 	%fd52, %fd51, 0d3FF07EF9DB22D0E5, %fd50;
	ld.global.nc.f64 	%fd53, [%rd10+4231256];
	fma.rn.f64 	%fd54, %fd53, 0d3FF07EF9DB22D0E5, %fd52;
	add.s64 	%rd21, %rd4, %rd5;
	add.s64 	%rd22, %rd21, %rd7;
	add.s64 	%rd23, %rd22, %rd9;
	st.global.f64 	[%rd23+2113576], %fd54;
	mul.f64 	%fd55, %fd37, 0d3FF23D70A3D70A3D;
	fma.rn.f64 	%fd56, %fd9, 0d3FC0000000000000, %fd55;
	fma.rn.f64 	%fd57, %fd53, 0d3FF23D70A3D70A3D, %fd56;
	fma.rn.f64 	%fd58, %fd1, 0d3FF23D70A3D70A3D, %fd57;
	ld.global.nc.f64 	%fd59, [%rd10+2121800];
	fma.rn.f64 	%fd60, %fd59, 0d3FF23D70A3D70A3D, %fd58;
	fma.rn.f64 	%fd61, %fd43, 0d3FF23D70A3D70A3D, %fd60;
	fma.rn.f64 	%fd62, %fd45, 0d3FF23D70A3D70A3D, %fd61;
	fma.rn.f64 	%fd63, %fd33, 0d3FE8000000000000, %fd62;
	fma.rn.f64 	%fd64, %fd35, 0d3FE8000000000000, %fd63;
	ld.global.nc.f64 	%fd65, [%rd15+8224];
	fma.rn.f64 	%fd66, %fd65, 0d3FE8000000000000, %fd64;
	ld.global.nc.f64 	%fd67, [%rd19+8232];
	fma.rn.f64 	%fd68, %fd67, 0d3FE8000000000000, %fd66;
	fma.rn.f64 	%fd69, %fd49, 0d3FE8000000000000, %fd68;
	fma.rn.f64 	%fd70, %fd51, 0d3FE8000000000000, %fd69;
	ld.global.nc.f64 	%fd71, [%rd15+4235360];
	fma.rn.f64 	%fd72, %fd71, 0d3FE8000000000000, %fd70;
	ld.global.nc.f64 	%fd73, [%rd10+4235376];
	fma.rn.f64 	%fd74, %fd73, 0d3FE8000000000000, %fd72;
	fma.rn.f64 	%fd75, %fd2, 0d3FF07EF9DB22D0E5, %fd74;
	fma.rn.f64 	%fd76, %fd19, 0d3FF07EF9DB22D0E5, %fd75;
	fma.rn.f64 	%fd77, %fd21, 0d3FF07EF9DB22D0E5, %fd76;
	ld.global.nc.f64 	%fd78, [%rd10+8232];
	fma.rn.f64 	%fd79, %fd78, 0d3FF07EF9DB22D0E5, %fd77;
	fma.rn.f64 	%fd80, %fd11, 0d3FF07EF9DB22D0E5, %fd79;
	fma.rn.f64 	%fd81, %fd13, 0d3FF07EF9DB22D0E5, %fd80;
	ld.global.nc.f64 	%fd82, [%rd15+2121792];
	fma.rn.f64 	%fd83, %fd82, 0d3FF07EF9DB22D0E5, %fd81;
	ld.global.nc.f64 	%fd84, [%rd10+2121808];
	fma.rn.f64 	%fd85, %fd84, 0d3FF07EF9DB22D0E5, %fd83;
	fma.rn.f64 	%fd86, %fd5, 0d3FF07EF9DB22D0E5, %fd85;
	fma.rn.f64 	%fd87, %fd27, 0d3FF07EF9DB22D0E5, %fd86;
	fma.rn.f64 	%fd88, %fd29, 0d3FF07EF9DB22D0E5, %fd87;
	ld.global.nc.f64 	%fd89, [%rd10+4235368];
	fma.rn.f64 	%fd90, %fd89, 0d3FF07EF9DB22D0E5, %fd88;
	st.global.f64 	[%rd23+2117688], %fd90;
	mul.f64 	%fd91, %fd78, 0d3FF23D70A3D70A3D;
	fma.rn.f64 	%fd92, %fd59, 0d3FC0000000000000, %fd91;
	fma.rn.f64 	%fd93, %fd89, 0d3FF23D70A3D70A3D, %fd92;
	fma.rn.f64 	%fd94, %fd9, 0d3FF23D70A3D70A3D, %fd93;
	ld.global.nc.f64 	%fd95, [%rd10+2125912];
	fma.rn.f64 	%fd96, %fd95, 0d3FF23D70A3D70A3D, %fd94;
	fma.rn.f64 	%fd97, %fd82, 0d3FF23D70A3D70A3D, %fd96;
	fma.rn.f64 	%fd98, %fd84, 0d3FF23D70A3D70A3D, %fd97;
	fma.rn.f64 	%fd99, %fd19, 0d3FE8000000000000, %fd98;
	fma.rn.f64 	%fd100, %fd21, 0d3FE8000000000000, %fd99;
	ld.global.nc.f64 	%fd101, [%rd15+12336];
	fma.rn.f64 	%fd102, %fd101, 0d3FE8000000000000, %fd100;
	ld.global.nc.f64 	%fd103, [%rd19+12344];
	fma.rn.f64 	%fd104, %fd103, 0d3FE8000000000000, %fd102;
	fma.rn.f64 	%fd105, %fd27, 0d3FE8000000000000, %fd104;
	fma.rn.f64 	%fd106, %fd29, 0d3FE8000000000000, %fd105;
	ld.global.nc.f64 	%fd107, [%rd15+4239472];
	fma.rn.f64 	%fd108, %fd107, 0d3FE8000000000000, %fd106;
	ld.global.nc.f64 	%fd109, [%rd10+4239488];
	fma.rn.f64 	%fd110, %fd109, 0d3FE8000000000000, %fd108;
	fma.rn.f64 	%fd111, %fd37, 0d3FF07EF9DB22D0E5, %fd110;
	fma.rn.f64 	%fd112, %fd65, 0d3FF07EF9DB22D0E5, %fd111;
	fma.rn.f64 	%fd113, %fd67, 0d3FF07EF9DB22D0E5, %fd112;
	ld.global.nc.f64 	%fd114, [%rd10+12344];
	fma.rn.f64 	%fd115, %fd114, 0d3FF07EF9DB22D0E5, %fd113;
	fma.rn.f64 	%fd116, %fd43, 0d3FF07EF9DB22D0E5, %fd115;
	fma.rn.f64 	%fd117, %fd45, 0d3FF07EF9DB22D0E5, %fd116;
	ld.global.nc.f64 	%fd118, [%rd15+2125904];
	fma.rn.f64 	%fd119, %fd118, 0d3FF07EF9DB22D0E5, %fd117;
	ld.global.nc.f64 	%fd120, [%rd10+2125920];
	fma.rn.f64 	%fd121, %fd120, 0d3FF07EF9DB22D0E5, %fd119;
	fma.rn.f64 	%fd122, %fd53, 0d3FF07EF9DB22D0E5, %fd121;
	fma.rn.f64 	%fd123, %fd71, 0d3FF07EF9DB22D0E5, %fd122;
	fma.rn.f64 	%fd124, %fd73, 0d3FF07EF9DB22D0E5, %fd123;
	ld.global.nc.f64 	%fd125, [%rd10+4239480];
	fma.rn.f64 	%fd126, %fd125, 0d3FF07EF9DB22D0E5, %fd124;
	st.global.f64 	[%rd23+2121800], %fd126;
	mul.f64 	%fd127, %fd114, 0d3FF23D70A3D70A3D;
	fma.rn.f64 	%fd128, %fd95, 0d3FC0000000000000, %fd127;
	fma.rn.f64 	%fd129, %fd125, 0d3FF23D70A3D70A3D, %fd128;
	fma.rn.f64 	%fd130, %fd59, 0d3FF23D70A3D70A3D, %fd129;
	ld.global.nc.f64 	%fd131, [%rd10+2130024];
	fma.rn.f64 	%fd132, %fd131, 0d3FF23D70A3D70A3D, %fd130;
	fma.rn.f64 	%fd133, %fd118, 0d3FF23D70A3D70A3D, %fd132;
	fma.rn.f64 	%fd134, %fd120, 0d3FF23D70A3D70A3D, %fd133;
	fma.rn.f64 	%fd135, %fd65, 0d3FE8000000000000, %fd134;
	fma.rn.f64 	%fd136, %fd67, 0d3FE8000000000000, %fd135;
	ld.global.nc.f64 	%fd137, [%rd15+16448];
	fma.rn.f64 	%fd138, %fd137, 0d3FE8000000000000, %fd136;
	ld.global.nc.f64 	%fd139, [%rd19+16456];
	fma.rn.f64 	%fd140, %fd139, 0d3FE8000000000000, %fd138;
	fma.rn.f64 	%fd141, %fd71, 0d3FE8000000000000, %fd140;
	fma.rn.f64 	%fd142, %fd73, 0d3FE8000000000000, %fd141;
	ld.global.nc.f64 	%fd143, [%rd15+4243584];
	fma.rn.f64 	%fd144, %fd143, 0d3FE8000000000000, %fd142;
	ld.global.nc.f64 	%fd145, [%rd10+4243600];
	fma.rn.f64 	%fd146, %fd145, 0d3FE8000000000000, %fd144;
	fma.rn.f64 	%fd147, %fd78, 0d3FF07EF9DB22D0E5, %fd146;
	fma.rn.f64 	%fd148, %fd101, 0d3FF07EF9DB22D0E5, %fd147;
	fma.rn.f64 	%fd149, %fd103, 0d3FF07EF9DB22D0E5, %fd148;
	ld.global.nc.f64 	%fd150, [%rd10+16456];
	fma.rn.f64 	%fd151, %fd150, 0d3FF07EF9DB22D0E5, %fd149;
	fma.rn.f64 	%fd152, %fd82, 0d3FF07EF9DB22D0E5, %fd151;
	fma.rn.f64 	%fd153, %fd84, 0d3FF07EF9DB22D0E5, %fd152;
	ld.global.nc.f64 	%fd154, [%rd15+2130016];
	fma.rn.f64 	%fd155, %fd154, 0d3FF07EF9DB22D0E5, %fd153;
	ld.global.nc.f64 	%fd156, [%rd10+2130032];
	fma.rn.f64 	%fd157, %fd156, 0d3FF07EF9DB22D0E5, %fd155;
	fma.rn.f64 	%fd158, %fd89, 0d3FF07EF9DB22D0E5, %fd157;
	fma.rn.f64 	%fd159, %fd107, 0d3FF07EF9DB22D0E5, %fd158;
	fma.rn.f64 	%fd160, %fd109, 0d3FF07EF9DB22D0E5, %fd159;
	ld.global.nc.f64 	%fd161, [%rd10+4243592];
	fma.rn.f64 	%fd162, %fd161, 0d3FF07EF9DB22D0E5, %fd160;
	st.global.f64 	[%rd23+2125912], %fd162;
$L__BB0_2:
	ret;

}


// ===== COMPILED SASS (sm_100) =====

	.target	sm_100

	.elftype	@"ET_EXEC"


//--------------------- .note.nv.tkinfo           --------------------------
	.section	.note.nv.tkinfo,"",@"SHT_NOTE"
	.sectionflags	@"SHF_NOTE_NV_TKINFO"
	.tkinfo
        /*0018*/ 	.word	0x00000002
        /*0030*/ 	.string	""
        /*0030*/ 	.string	"ptxas"
        /*0030*/ 	.string	"Cuda compilation tools, release 13.0, V13.0.88"
        /*0030*/ 	.string	"Build cuda_13.0.r13.0/compiler.36424714_0"
        /*0030*/ 	.string	"-arch sm_100 -m 64 "



//--------------------- .note.nv.cuinfo           --------------------------
	.section	.note.nv.cuinfo,"",@"SHT_NOTE"
	.sectionflags	@"SHF_NOTE_NV_CUINFO"
        /*0018*/ 	.short	0x0002
        /*001a*/ 	.short	0x0064
        /*001c*/ 	.short	0x0082
	.zero		2


//--------------------- .nv.info                  --------------------------
	.section	.nv.info,"",@"SHT_CUDA_INFO"
	.align	4


	//----- nvinfo : EIATTR_REGCOUNT
	.align		4
        /*0000*/ 	.byte	0x04, 0x2f
        /*0002*/ 	.short	(.L_1 - .L_0)
	.align		4
.L_0:
        /*0004*/ 	.word	index@(_Z7j3d27ptPdS_i)
        /*0008*/ 	.word	0x00000038


	//----- nvinfo : EIATTR_FRAME_SIZE
	.align		4
.L_1:
        /*000c*/ 	.byte	0x04, 0x11
        /*000e*/ 	.short	(.L_3 - .L_2)
	.align		4
.L_2:
        /*0010*/ 	.word	index@(_Z7j3d27ptPdS_i)
        /*0014*/ 	.word	0x00000000


	//----- nvinfo : EIATTR_MIN_STACK_SIZE
	.align		4
.L_3:
        /*0018*/ 	.byte	0x04, 0x12
        /*001a*/ 	.short	(.L_5 - .L_4)
	.align		4
.L_4:
        /*001c*/ 	.word	index@(_Z7j3d27ptPdS_i)
        /*0020*/ 	.word	0x00000000
.L_5:


//--------------------- .nv.compat                --------------------------
	.section	.nv.compat,"",@"SHT_CUDA_COMPAT_INFO"
	.align	4
        /*0000*/ 	.byte	0x02, 0x09, 0x00, 0x00, 0x02, 0x02, 0x01, 0x00, 0x02, 0x05, 0x05, 0x00, 0x03, 0x07, 0x01, 0x01
        /*0010*/ 	.byte	0x02, 0x03, 0x00, 0x00, 0x02, 0x06, 0x01, 0x00, 0x04, 0x0b, 0x08, 0x00, 0x01, 0x00, 0x00, 0x00
        /*0020*/ 	.byte	0x00, 0x00, 0x00, 0x00


//--------------------- .nv.info._Z7j3d27ptPdS_i  --------------------------
	.section	.nv.info._Z7j3d27ptPdS_i,"",@"SHT_CUDA_INFO"
	.sectionflags	@""
	.align	4


	//----- nvinfo : EIATTR_CUDA_API_VERSION
	.align		4
        /*0000*/ 	.byte	0x04, 0x37
        /*0002*/ 	.short	(.L_7 - .L_6)
.L_6:
        /*0004*/ 	.word	0x00000082


	//----- nvinfo : EIATTR_KPARAM_INFO
	.align		4
.L_7:
        /*0008*/ 	.byte	0x04, 0x17
        /*000a*/ 	.short	(.L_9 - .L_8)
.L_8:
        /*000c*/ 	.word	0x00000000
        /*0010*/ 	.short	0x0002
        /*0012*/ 	.short	0x0010
        /*0014*/ 	.byte	0x00, 0xf0, 0x11, 0x00


	//----- nvinfo : EIATTR_KPARAM_INFO
	.align		4
.L_9:
        /*0018*/ 	.byte	0x04, 0x17
        /*001a*/ 	.short	(.L_11 - .L_10)
.L_10:
        /*001c*/ 	.word	0x00000000
        /*0020*/ 	.short	0x0001
        /*0022*/ 	.short	0x0008
        /*0024*/ 	.byte	0x00, 0xf5, 0x21, 0x00


	//----- nvinfo : EIATTR_KPARAM_INFO
	.align		4
.L_11:
        /*0028*/ 	.byte	0x04, 0x17
        /*002a*/ 	.short	(.L_13 - .L_12)
.L_12:
        /*002c*/ 	.word	0x00000000
        /*0030*/ 	.short	0x0000
        /*0032*/ 	.short	0x0000
        /*0034*/ 	.byte	0x00, 0xf5, 0x21, 0x00


	//----- nvinfo : EIATTR_SPARSE_MMA_MASK
	.align		4
.L_13:
        /*0038*/ 	.byte	0x03, 0x50
        /*003a*/ 	.short	0x0000


	//----- nvinfo : EIATTR_MAXREG_COUNT
	.align		4
        /*003c*/ 	.byte	0x03, 0x1b
        /*003e*/ 	.short	0x00ff


	//----- nvinfo : EIATTR_MERCURY_ISA_VERSION
	.align		4
        /*0040*/ 	.byte	0x03, 0x5f
        /*0042*/ 	.short	0x0101


	//----- nvinfo : EIATTR_VRC_CTA_INIT_COUNT
	.align		4
        /*0044*/ 	.byte	0x02, 0x4a
	.zero		1
	.zero		1


	//----- nvinfo : EIATTR_EXIT_INSTR_OFFSETS
	.align		4
        /*0048*/ 	.byte	0x04, 0x1c
        /*004a*/ 	.short	(.L_15 - .L_14)


	//   ....[0]....
.L_14:
        /*004c*/ 	.word	0x00000160


	//   ....[1]....
        /*0050*/ 	.word	0x00000d90


	//----- nvinfo : EIATTR_CBANK_PARAM_SIZE
	.align		4
.L_15:
        /*0054*/ 	.byte	0x03, 0x19
        /*0056*/ 	.short	0x0014


	//----- nvinfo : EIATTR_PARAM_CBANK
	.align		4
        /*0058*/ 	.byte	0x04, 0x0a
        /*005a*/ 	.short	(.L_17 - .L_16)
	.align		4
.L_16:
        /*005c*/ 	.word	index@(.nv.constant0._Z7j3d27ptPdS_i)
        /*0060*/ 	.short	0x0380
        /*0062*/ 	.short	0x0014


	//----- nvinfo : EIATTR_SW_WAR
	.align		4
.L_17:
        /*0064*/ 	.byte	0x04, 0x36
        /*0066*/ 	.short	(.L_19 - .L_18)
.L_18:
        /*0068*/ 	.word	0x00000008
.L_19:


//--------------------- .nv.callgraph             --------------------------
	.section	.nv.callgraph,"",@"SHT_CUDA_CALLGRAPH"
	.align	4
	.sectionentsize	8
	.align		4
        /*0000*/ 	.word	0x00000000
	.align		4
        /*0004*/ 	.word	0xffffffff
	.align		4
        /*0008*/ 	.word	0x00000000
	.align		4
        /*000c*/ 	.word	0xfffffffe
	.align		4
        /*0010*/ 	.word	0x00000000
	.align		4
        /*0014*/ 	.word	0xfffffffd
	.align		4
        /*0018*/ 	.word	0x00000000
	.align		4
        /*001c*/ 	.word	0xfffffffc


//--------------------- .text._Z7j3d27ptPdS_i     --------------------------
	.section	.text._Z7j3d27ptPdS_i,"ax",@progbits
	.align	128
        .global         _Z7j3d27ptPdS_i
        .type           _Z7j3d27ptPdS_i,@function
        .size           _Z7j3d27ptPdS_i,(.L_x_1 - _Z7j3d27ptPdS_i)
        .other          _Z7j3d27ptPdS_i,@"STO_CUDA_ENTRY STV_DEFAULT"
_Z7j3d27ptPdS_i:
.text._Z7j3d27ptPdS_i:
[----:B------:R-:W-:Y:S08]  /*0000*/  LDC R1, c[0x0][0x37c] ;  /* 0x0000df00ff017b82 */ /* 0x000ff00000000800 */
[----:B------:R-:W0:Y:S01]  /*0010*/  S2UR UR9, SR_CTAID.Y ;  /* 0x00000000000979c3 */ /* 0x000e220000002600 */
[----:B------:R-:W1:Y:S01]  /*0020*/  S2R R5, SR_TID.X ;  /* 0x0000000000057919 */ /* 0x000e620000002100 */
[----:B------:R-:W2:Y:S01]  /*0030*/  LDCU UR5, c[0x0][0x390] ;  /* 0x00007200ff0577ac */ /* 0x000ea20008000800 */
[----:B------:R-:W3:Y:S05]  /*0040*/  S2R R53, SR_TID.Y ;  /* 0x0000000000357919 */ /* 0x000eea0000002200 */
[----:B------:R-:W1:Y:S01]  /*0050*/  LDC R0, c[0x0][0x360] ;  /* 0x0000d800ff007b82 */ /* 0x000e620000000800 */
[----:B------:R-:W4:Y:S01]  /*0060*/  LDCU UR4, c[0x0][0x364] ;  /* 0x00006c80ff0477ac */ /* 0x000f220008000800 */
[----:B------:R-:W5:Y:S06]  /*0070*/  S2R R43, SR_TID.Z ;  /* 0x00000000002b7919 */ /* 0x000f6c0000002300 */
[----:B------:R-:W1:Y:S08]  /*0080*/  S2UR UR8, SR_CTAID.X ;  /* 0x00000000000879c3 */ /* 0x000e700000002500 */
[----:B------:R-:W5:Y:S01]  /*0090*/  S2UR UR10, SR_CTAID.Z ;  /* 0x00000000000a79c3 */ /* 0x000f620000002700 */
[----:B0-----:R-:W-:-:S02]  /*00a0*/  UISETP.NE.AND UP0, UPT, UR9, URZ, UPT ;  /* 0x000000ff0900728c */ /* 0x001fc4000bf05270 */
[----:B----4-:R-:W-:-:S04]  /*00b0*/  UIMAD UR4, UR9, UR4, URZ ;  /* 0x00000004090472a4 */ /* 0x010fc8000f8e02ff */
[----:B------:R-:W-:Y:S01]  /*00c0*/  ULEA UR4, UR4, 0x1, 0x2 ;  /* 0x0000000104047891 */ /* 0x000fe2000f8e10ff */
[----:B------:R-:W5:Y:S03]  /*00d0*/  LDC R2, c[0x0][0x368] ;  /* 0x0000da00ff027b82 */ /* 0x000f660000000800 */
[----:B------:R-:W-:Y:S01]  /*00e0*/  USEL UR4, UR4, 0x1, UP0 ;  /* 0x0000000104047887 */ /* 0x000fe20008000000 */
[----:B-1----:R-:W-:-:S05]  /*00f0*/  IMAD R0, R0, UR8, R5 ;  /* 0x0000000800007c24 */ /* 0x002fca000f8e0205 */
[----:B---3--:R-:W-:Y:S01]  /*0100*/  LEA R3, R53, UR4, 0x2 ;  /* 0x0000000435037c11 */ /* 0x008fe2000f8e10ff */
[----:B--2---:R-:W-:-:S03]  /*0110*/  UIADD3 UR4, UPT, UPT, UR5, -0x2, URZ ;  /* 0xfffffffe05047890 */ /* 0x004fc6000fffe0ff */
[----:B------:R-:W-:Y:S01]  /*0120*/  VIADDMNMX R3, R0, 0x1, R3, !PT ;  /* 0x0000000100037846 */ /* 0x000fe20007800103 */
[----:B-----5:R-:W-:-:S05]  /*0130*/  IMAD R2, R2, UR10, R43 ;  /* 0x0000000a02027c24 */ /* 0x020fca000f8e022b */
[----:B------:R-:W-:-:S04]  /*0140*/  VIADDMNMX R2, R2, 0x1, R3, !PT ;  /* 0x0000000102027846 */ /* 0x000fc80007800103 */
[----:B------:R-:W-:-:S13]  /*0150*/  ISETP.GT.AND P0, PT, R2, UR4, PT ;  /* 0x0000000402007c0c */ /* 0x000fda000bf04270 */
[----:B------:R-:W-:Y:S05]  /*0160*/  @P0 EXIT ;  /* 0x000000000000094d */ /* 0x000fea0003800000 */
[----:B------:R-:W0:Y:S01]  /*0170*/  LDC R0, c[0x0][0x368] ;  /* 0x0000da00ff007b82 */ /* 0x000e220000000800 */
[----:B------:R-:W1:Y:S01]  /*0180*/  LDCU UR4, c[0x0][0x364] ;  /* 0x00006c80ff0477ac */ /* 0x000e620008000800 */
[----:B------:R-:W2:Y:S06]  /*0190*/  LDCU.64 UR6, c[0x0][0x358] ;  /* 0x00006b00ff0677ac */ /* 0x000eac0008000a00 */
[----:B------:R-:W3:Y:S08]  /*01a0*/  LDC.64 R2, c[0x0][0x380] ;  /* 0x0000e000ff027b82 */ /* 0x000ef00000000a00 */
[----:B------:R-:W4:Y:S01]  /*01b0*/  LDC R4, c[0x0][0x360] ;  /* 0x0000d800ff047b82 */ /* 0x000f220000000800 */
[----:B-1----:R-:W-:-:S04]  /*01c0*/  UIMAD UR4, UR9, UR4, URZ ;  /* 0x00000004090472a4 */ /* 0x002fc8000f8e02ff */
[----:B------:R-:W-:Y:S01]  /*01d0*/  ULEA UR4, UR4, 0x1, 0x2 ;  /* 0x0000000104047891 */ /* 0x000fe2000f8e10ff */
[----:B0-----:R-:W-:-:S03]  /*01e0*/  IMAD R43, R0, UR10, R43 ;  /* 0x0000000a002b7c24 */ /* 0x001fc6000f8e022b */
[----:B------:R-:W-:Y:S01]  /*01f0*/  USEL UR4, UR4, 0x1, UP0 ;  /* 0x0000000104047887 */ /* 0x000fe20008000000 */
[----:B---3--:R-:W-:-:S05]  /*0200*/  IMAD.WIDE.U32 R2, R43, 0x204020, R2 ;  /* 0x002040202b027825 */ /* 0x008fca00078e0002 */
[----:B------:R-:W-:-:S05]  /*0210*/  LEA R53, R53, UR4, 0x2 ;  /* 0x0000000435357c11 */ /* 0x000fca000f8e10ff */
[----:B------:R-:W-:-:S04]  /*0220*/  IMAD.WIDE.U32 R16, R53, 0x1010, R2 ;  /* 0x0000101035107825 */ /* 0x000fc800078e0002 */
[----:B----4-:R-:W-:-:S04]  /*0230*/  IMAD R0, R4, UR8, R5 ;  /* 0x0000000804007c24 */ /* 0x010fc8000f8e0205 */
[----:B------:R-:W-:-:S05]  /*0240*/  IMAD.WIDE.U32 R2, R0, 0x8, R16 ;  /* 0x0000000800027825 */ /* 0x000fca00078e0010 */
[----:B--2---:R-:W2:Y:S04]  /*0250*/  LDG.E.64.CONSTANT R4, desc[UR6][R2.64+0x8] ;  /* 0x0000080602047981 */ /* 0x004ea8000c1e9b00 */
[----:B------:R-:W3:Y:S04]  /*0260*/  LDG.E.64.CONSTANT R40, desc[UR6][R2.64+0x204028] ;  /* 0x2040280602287981 */ /* 0x000ee8000c1e9b00 */
[----:B------:R-:W4:Y:S04]  /*0270*/  LDG.E.64.CONSTANT R6, desc[UR6][R2.64+0x408048] ;  /* 0x4080480602067981 */ /* 0x000f28000c1e9b00 */
[----:B------:R-:W5:Y:S04]  /*0280*/  LDG.E.64.CONSTANT R36, desc[UR6][R2.64+0x203018] ;  /* 0x2030180602247981 */ /* 0x000f68000c1e9b00 */
[----:B------:R-:W5:Y:S01]  /*0290*/  LDG.E.64.CONSTANT R8, desc[UR6][R2.64+0x205038] ;  /* 0x2050380602087981 */ /* 0x000f62000c1e9b00 */
[----:B------:R-:W-:-:S03]  /*02a0*/  IMAD.WIDE R10, R0, 0x8, R16 ;  /* 0x00000008000a7825 */ /* 0x000fc600078e0210 */
[----:B------:R-:W5:Y:S04]  /*02b0*/  LDG.E.64.CONSTANT R14, desc[UR6][R2.64+0x204030] ;  /* 0x20403006020e7981 */ /* 0x000f68000c1e9b00 */
[----:B------:R-:W5:Y:S04]  /*02c0*/  LDG.E.64.CONSTANT R12, desc[UR6][R10.64+0x204020] ;  /* 0x204020060a0c7981 */ /* 0x000f68000c1e9b00 */
[----:B------:R-:W5:Y:S01]  /*02d0*/  LDG.E.64.CONSTANT R38, desc[UR6][R10.64+-0x1010] ;  /* 0xffeff0060a267981 */ /* 0x000f62000c1e9b00 */
[----:B------:R-:W-:Y:S01]  /*02e0*/  HFMA2 R18, -RZ, RZ, 0, 4.76837158203125e-07 ;  /* 0x00000008ff127431 */ /* 0x000fe200000001ff */
[----:B------:R-:W-:-:S02]  /*02f0*/  MOV R19, 0x0 ;  /* 0x0000000000137802 */ /* 0x000fc40000000f00 */
[----:B------:R-:W5:Y:S01]  /*0300*/  LDG.E.64.CONSTANT R32, desc[UR6][R10.64+0x407030] ;  /* 0x407030060a207981 */ /* 0x000f62000c1e9b00 */
[----:B------:R-:W-:Y:S01]  /*0310*/  UMOV UR4, 0xa3d70a3d ;  /* 0xa3d70a3d00047882 */ /* 0x000fe20000000000 */
[----:B------:R-:W-:Y:S02]  /*0320*/  UMOV UR5, 0x3ff23d70 ;  /* 0x3ff23d7000057882 */ /* 0x000fe40000000000 */
[----:B------:R-:W5:Y:S01]  /*0330*/  LDG.E.64.CONSTANT R22, desc[UR6][R10.64+0x409050] ;  /* 0x409050060a167981 */ /* 0x000f62000c1e9b00 */
[----:B------:R-:W-:-:S03]  /*0340*/  IMAD.WIDE.U32 R18, R0, 0x8, R18 ;  /* 0x0000000800127825 */ /* 0x000fc600078e0012 */
[----:B------:R-:W5:Y:S01]  /*0350*/  LDG.E.64.CONSTANT R24, desc[UR6][R2.64+0x1018] ;  /* 0x0010180602187981 */ /* 0x000f62000c1e9b00 */
[----:B------:R-:W-:-:S04]  /*0360*/  IADD3 R16, P0, PT, R16, R18, RZ ;  /* 0x0000001210107210 */ /* 0x000fc80007f1e0ff */
[----:B------:R-:W-:Y:S02]  /*0370*/  IADD3.X R17, PT, PT, R17, R19, RZ, P0, !PT ;  /* 0x0000001311117210 */ /* 0x000fe400007fe4ff */
[----:B------:R-:W5:Y:S04]  /*0380*/  LDG.E.64.CONSTANT R18, desc[UR6][R10.64+0x1010] ;  /* 0x001010060a127981 */ /* 0x000f68000c1e9b00 */
[----:B------:R-:W5:Y:S04]  /*0390*/  LDG.E.64.CONSTANT R30, desc[UR6][R16.64+-0x1008] ;  /* 0xffeff806101e7981 */ /* 0x000f68000c1e9b00 */
[----:B------:R-:W5:Y:S04]  /*03a0*/  LDG.E.64.CONSTANT R20, desc[UR6][R16.64+0x1018] ;  /* 0x0010180610147981 */ /* 0x000f68000c1e9b00 */
[----:B------:R-:W5:Y:S04]  /*03b0*/  LDG.E.64.CONSTANT R46, desc[UR6][R16.64+0x407038] ;  /* 0x40703806102e7981 */ /* 0x000f68000c1e9b00 */
[----:B------:R-:W5:Y:S01]  /*03c0*/  LDG.E.64.CONSTANT R34, desc[UR6][R16.64+-0x1010] ;  /* 0xffeff00610227981 */ /* 0x000f62000c1e9b00 */
[----:B--2---:R-:W-:-:S08]  /*03d0*/  DMUL R26, R4, UR4 ;  /* 0x00000004041a7c28 */ /* 0x004fd00008000000 */
[----:B---3--:R-:W-:Y:S02]  /*03e0*/  DFMA R28, R40, 0.125, R26 ;  /* 0x3fc00000281c782b */ /* 0x008fe4000000001a */
[----:B------:R-:W2:Y:S06]  /*03f0*/  LDG.E.64.CONSTANT R26, desc[UR6][R2.64+0x409060] ;  /* 0x40906006021a7981 */ /* 0x000eac000c1e9b00 */
[----:B----4-:R-:W-:Y:S02]  /*0400*/  DFMA R44, R6, UR4, R28 ;  /* 0x00000004062c7c2b */ /* 0x010fe4000800001c */
[----:B------:R-:W3:Y:S06]  /*0410*/  LDG.E.64.CONSTANT R28, desc[UR6][R2.64+0x409058] ;  /* 0x40905806021c7981 */ /* 0x000eec000c1e9b00 */
[----:B-----5:R-:W-:-:S08]  /*0420*/  DFMA R36, R36, UR4, R44 ;  /* 0x0000000424247c2b */ /* 0x020fd0000800002c */
[----:B------:R-:W-:Y:S02]  /*0430*/  DFMA R44, R8, UR4, R36 ;  /* 0x00000004082c7c2b */ /* 0x000fe40008000024 */
[----:B------:R-:W4:Y:S06]  /*0440*/  LDG.E.64.CONSTANT R36, desc[UR6][R10.64] ;  /* 0x000000060a247981 */ /* 0x000f2c000c1e9b00 */
[----:B------:R-:W-:Y:S02]  /*0450*/  DFMA R48, R12, UR4, R44 ;  /* 0x000000040c307c2b */ /* 0x000fe4000800002c */
[----:B------:R-:W5:Y:S06]  /*0460*/  LDG.E.64.CONSTANT R44, desc[UR6][R16.64+0x8] ;  /* 0x00000806102c7981 */ /* 0x000f6c000c1e9b00 */
[----:B------:R-:W-:-:S08]  /*0470*/  DFMA R48, R14, UR4, R48 ;  /* 0x000000040e307c2b */ /* 0x000fd00008000030 */
[----:B------:R-:W-:Y:S01]  /*0480*/  DFMA R48, R38, 0.75, R48 ;  /* 0x3fe800002630782b */ /* 0x000fe20000000030 */
[----:B------:R-:W5:Y:S07]  /*0490*/  LDG.E.64.CONSTANT R38, desc[UR6][R10.64+0x203010] ;  /* 0x203010060a267981 */ /* 0x000f6e000c1e9b00 */
[----:B------:R-:W-:-:S08]  /*04a0*/  DFMA R30, R30, 0.75, R48 ;  /* 0x3fe800001e1e782b */ /* 0x000fd00000000030 */
[----:B------:R-:W-:-:S08]  /*04b0*/  DFMA R30, R18, 0.75, R30 ;  /* 0x3fe80000121e782b */ /* 0x000fd0000000001e */
[----:B------:R-:W-:-:S08]  /*04c0*/  DFMA R30, R20, 0.75, R30 ;  /* 0x3fe80000141e782b */ /* 0x000fd0000000001e */
[----:B------:R-:W-:Y:S02]  /*04d0*/  DFMA R30, R32, 0.75, R30 ;  /* 0x3fe80000201e782b */ /* 0x000fe4000000001e */
[----:B------:R-:W-:Y:S01]  /*04e0*/  DMUL R48, R24, UR4 ;  /* 0x0000000418307c28 */ /* 0x000fe20008000000 */
[----:B------:R-:W5:Y:S05]  /*04f0*/  LDG.E.64.CONSTANT R32, desc[UR6][R10.64+0x205030] ;  /* 0x205030060a207981 */ /* 0x000f6a000c1e9b00 */
[----:B------:R-:W-:-:S08]  /*0500*/  DFMA R30, R46, 0.75, R30 ;  /* 0x3fe800002e1e782b */ /* 0x000fd0000000001e */
[----:B------:R-:W-:Y:S02]  /*0510*/  DFMA R46, R22, 0.75, R30 ;  /* 0x3fe80000162e782b */ /* 0x000fe4000000001e */
[----:B------:R-:W5:Y:S01]  /*0520*/  LDG.E.64.CONSTANT R30, desc[UR6][R2.64+0x206048] ;  /* 0x20604806021e7981 */ /* 0x000f62000c1e9b00 */
[----:B------:R-:W-:Y:S01]  /*0530*/  DFMA R48, R8, 0.125, R48 ;  /* 0x3fc000000830782b */ /* 0x000fe20000000030 */
[----:B------:R-:W-:Y:S01]  /*0540*/  UMOV UR12, 0xdb22d0e5 ;  /* 0xdb22d0e5000c7882 */ /* 0x000fe20000000000 */
[----:B------:R-:W-:-:S03]  /*0550*/  UMOV UR13, 0x3ff07ef9 ;  /* 0x3ff07ef9000d7882 */ /* 0x000fc60000000000 */
[----:B--2---:R-:W-:-:S08]  /*0560*/  DFMA R46, R26, 0.75, R46 ;  /* 0x3fe800001a2e782b */ /* 0x004fd0000000002e */
[----:B------:R-:W-:Y:S02]  /*0570*/  DFMA R46, R34, UR12, R46 ;  /* 0x0000000c222e7c2b */ /* 0x000fe4000800002e */
[----:B---3--:R-:W-:Y:S01]  /*0580*/  DFMA R48, R28, UR4, R48 ;  /* 0x000000041c307c2b */ /* 0x008fe20008000030 */
[----:B------:R-:W2:Y:S07]  /*0590*/  LDG.E.64.CONSTANT R34, desc[UR6][R2.64+0x205040] ;  /* 0x2050400602227981 */ /* 0x000eae000c1e9b00 */
[----:B------:R-:W-:-:S02]  /*05a0*/  DFMA R40, R40, UR4, R48 ;  /* 0x0000000428287c2b */ /* 0x000fc40008000030 */
[----:B------:R-:W3:Y:S01]  /*05b0*/  LDG.E.64.CONSTANT R48, desc[UR6][R16.64+0x203018] ;  /* 0x2030180610307981 */ /* 0x000ee2000c1e9b00 */
[----:B----4-:R-:W-:-:S08]  /*05c0*/  DFMA R46, R36, UR12, R46 ;  /* 0x0000000c242e7c2b */ /* 0x010fd0000800002e */
[----:B-----5:R-:W-:-:S08]  /*05d0*/  DFMA R46, R44, UR12, R46 ;  /* 0x0000000c2c2e7c2b */ /* 0x020fd0000800002e */
[----:B------:R-:W-:-:S08]  /*05e0*/  DFMA R46, R24, UR12, R46 ;  /* 0x0000000c182e7c2b */ /* 0x000fd0000800002e */
[----:B------:R-:W-:Y:S02]  /*05f0*/  DFMA R38, R38, UR12, R46 ;  /* 0x0000000c26267c2b */ /* 0x000fe4000800002e */
[----:B------:R-:W4:Y:S01]  /*0600*/  LDG.E.64.CONSTANT R46, desc[UR6][R2.64+0x407038] ;  /* 0x40703806022e7981 */ /* 0x000f22000c1e9b00 */
[----:B------:R-:W-:-:S08]  /*0610*/  DFMA R40, R30, UR4, R40 ;  /* 0x000000041e287c2b */ /* 0x000fd00008000028 */
[----:B------:R-:W-:-:S08]  /*0620*/  DFMA R40, R32, UR4, R40 ;  /* 0x0000000420287c2b */ /* 0x000fd00008000028 */
[----:B--2---:R-:W-:-:S08]  /*0630*/  DFMA R40, R34, UR4, R40 ;  /* 0x0000000422287c2b */ /* 0x004fd00008000028 */
[----:B------:R-:W-:Y:S02]  /*0640*/  DFMA R40, R36, 0.75, R40 ;  /* 0x3fe800002428782b */ /* 0x000fe40000000028 */
[----:B---3--:R-:W-:Y:S01]  /*0650*/  DFMA R38, R48, UR12, R38 ;  /* 0x0000000c30267c2b */ /* 0x008fe20008000026 */
[----:B------:R-:W2:Y:S05]  /*0660*/  LDG.E.64.CONSTANT R36, desc[UR6][R10.64+0x2020] ;  /* 0x002020060a247981 */ /* 0x000eaa000c1e9b00 */
[----:B------:R-:W-:Y:S02]  /*0670*/  DFMA R44, R44, 0.75, R40 ;  /* 0x3fe800002c2c782b */ /* 0x000fe40000000028 */
[----:B------:R-:W-:Y:S01]  /*0680*/  DFMA R38, R32, UR12, R38 ;  /* 0x0000000c20267c2b */ /* 0x000fe20008000026 */
[----:B------:R-:W0:Y:S07]  /*0690*/  LDC.64 R40, c[0x0][0x388] ;  /* 0x0000e200ff287b82 */ /* 0x000e2e0000000a00 */
[----:B------:R-:W-:-:S02]  /*06a0*/  DFMA R48, R34, UR12, R38 ;  /* 0x0000000c22307c2b */ /* 0x000fc40008000026 */
[----:B------:R-:W3:Y:S06]  /*06b0*/  LDG.E.64.CONSTANT R38, desc[UR6][R16.64+0x2028] ;  /* 0x0020280610267981 */ /* 0x000eec000c1e9b00 */
[----:B----4-:R-:W-:Y:S02]  /*06c0*/  DFMA R46, R46, UR12, R48 ;  /* 0x0000000c2e2e7c2b */ /* 0x010fe40008000030 */
[----:B------:R-:W4:Y:S01]  /*06d0*/  LDG.E.64.CONSTANT R48, desc[UR6][R10.64+0x408040] ;  /* 0x408040060a307981 */ /* 0x000f22000c1e9b00 */
[----:B0-----:R-:W-:-:S03]  /*06e0*/  IMAD.WIDE.U32 R40, R43, 0x204020, R40 ;  /* 0x002040202b287825 */ /* 0x001fc600078e0028 */
[----:B------:R-:W5:Y:S01]  /*06f0*/  LDG.E.64.CONSTANT R42, desc[UR6][R2.64+0x408050] ;  /* 0x40805006022a7981 */ /* 0x000f62000c1e9b00 */
[----:B--2---:R-:W-:-:S08]  /*0700*/  DFMA R44, R36, 0.75, R44 ;  /* 0x3fe80000242c782b */ /* 0x004fd0000000002c */
[----:B---3--:R-:W-:-:S08]  /*0710*/  DFMA R44, R38, 0.75, R44 ;  /* 0x3fe80000262c782b */ /* 0x008fd0000000002c */
[C---:B----4-:R-:W-:Y:S02]  /*0720*/  DFMA R50, R48.reuse, 0.75, R44 ;  /* 0x3fe800003032782b */ /* 0x050fe4000000002c */
[----:B------:R-:W-:Y:S01]  /*0730*/  DFMA R46, R48, UR12, R46 ;  /* 0x0000000c302e7c2b */ /* 0x000fe2000800002e */
[----:B------:R-:W2:Y:S04]  /*0740*/  LDG.E.64.CONSTANT R44, desc[UR6][R10.64+0x40a060] ;  /* 0x40a060060a2c7981 */ /* 0x000ea8000c1e9b00 */
[----:B------:R-:W3:Y:S01]  /*0750*/  LDG.E.64.CONSTANT R48, desc[UR6][R2.64+0x2028] ;  /* 0x0020280602307981 */ /* 0x000ee2000c1e9b00 */
[C---:B-----5:R-:W-:Y:S02]  /*0760*/  DFMA R50, R42.reuse, 0.75, R50 ;  /* 0x3fe800002a32782b */ /* 0x060fe40000000032 */
[----:B------:R-:W-:-:S02]  /*0770*/  DFMA R42, R42, UR12, R46 ;  /* 0x0000000c2a2a7c2b */ /* 0x000fc4000800002e */
[----:B------:R-:W4:Y:S01]  /*0780*/  LDG.E.64.CONSTANT R46, desc[UR6][R2.64+0x40a070] ;  /* 0x40a07006022e7981 */ /* 0x000f22000c1e9b00 */
[----:B------:R-:W-:-:S03]  /*0790*/  IMAD.WIDE.U32 R40, R53, 0x1010, R40 ;  /* 0x0000101035287825 */ /* 0x000fc600078e0028 */
[----:B------:R-:W5:Y:S01]  /*07a0*/  LDG.E.64.CONSTANT R52, desc[UR6][R2.64+0x40a068] ;  /* 0x40a0680602347981 */ /* 0x000f62000c1e9b00 */
[----:B--2---:R-:W-:-:S08]  /*07b0*/  DFMA R50, R44, 0.75, R50 ;  /* 0x3fe800002c32782b */ /* 0x004fd00000000032 */
[----:B----4-:R-:W-:-:S08]  /*07c0*/  DFMA R50, R46, 0.75, R50 ;  /* 0x3fe800002e32782b */ /* 0x010fd00000000032 */
[----:B------:R-:W-:Y:S01]  /*07d0*/  DFMA R50, R4, UR12, R50 ;  /* 0x0000000c04327c2b */ /* 0x000fe20008000032 */
[----:B------:R-:W2:Y:S07]  /*07e0*/  LDG.E.64.CONSTANT R4, desc[UR6][R2.64+0x206050] ;  /* 0x2060500602047981 */ /* 0x000eae000c1e9b00 */
[----:B------:R-:W-:-:S08]  /*07f0*/  DFMA R50, R18, UR12, R50 ;  /* 0x0000000c12327c2b */ /* 0x000fd00008000032 */
[----:B------:R-:W-:-:S08]  /*0800*/  DFMA R50, R20, UR12, R50 ;  /* 0x0000000c14327c2b */ /* 0x000fd00008000032 */
[----:B---3--:R-:W-:-:S08]  /*0810*/  DFMA R50, R48, UR12, R50 ;  /* 0x0000000c30327c2b */ /* 0x008fd00008000032 */
[----:B------:R-:W-:Y:S01]  /*0820*/  DFMA R50, R12, UR12, R50 ;  /* 0x0000000c0c327c2b */ /* 0x000fe20008000032 */
[----:B------:R-:W3:Y:S07]  /*0830*/  LDG.E.64.CONSTANT R12, desc[UR6][R10.64+0x206040] ;  /* 0x206040060a0c7981 */ /* 0x000eee000c1e9b00 */
[----:B------:R-:W-:Y:S02]  /*0840*/  DFMA R14, R14, UR12, R50 ;  /* 0x0000000c0e0e7c2b */ /* 0x000fe40008000032 */
[----:B------:R-:W4:Y:S06]  /*0850*/  LDG.E.64.CONSTANT R50, desc[UR6][R2.64+0x207058] ;  /* 0x2070580602327981 */ /* 0x000f2c000c1e9b00 */
[----:B---3--:R-:W-:-:S08]  /*0860*/  DFMA R14, R12, UR12, R14 ;  /* 0x0000000c0c0e7c2b */ /* 0x008fd0000800000e */
[----:B--2---:R-:W-:-:S08]  /*0870*/  DFMA R14, R4, UR12, R14 ;  /* 0x0000000c040e7c2b */ /* 0x004fd0000800000e */
[----:B------:R-:W-:Y:S02]  /*0880*/  DFMA R6, R6, UR12, R14 ;  /* 0x0000000c06067c2b */ /* 0x000fe4000800000e */
[----:B------:R-:W-:-:S08]  /*0890*/  DMUL R14, R48, UR4 ;  /* 0x00000004300e7c28 */ /* 0x000fd00008000000 */
[----:B------:R-:W-:-:S08]  /*08a0*/  DFMA R14, R30, 0.125, R14 ;  /* 0x3fc000001e0e782b */ /* 0x000fd0000000000e */
[----:B-----5:R-:W-:-:S08]  /*08b0*/  DFMA R14, R52, UR4, R14 ;  /* 0x00000004340e7c2b */ /* 0x020fd0000800000e */
[----:B------:R-:W-:Y:S01]  /*08c0*/  DFMA R14, R8, UR4, R14 ;  /* 0x00000004080e7c2b */ /* 0x000fe2000800000e */
[----:B------:R-:W2:Y:S07]  /*08d0*/  LDG.E.64.CONSTANT R8, desc[UR6][R16.64+0x3038] ;  /* 0x0030380610087981 */ /* 0x000eae000c1e9b00 */
[----:B----4-:R-:W-:Y:S02]  /*08e0*/  DFMA R14, R50, UR4, R14 ;  /* 0x00000004320e7c2b */ /* 0x010fe4000800000e */
[----:B------:R-:W-:Y:S01]  /*08f0*/  DFMA R6, R22, UR12, R6 ;  /* 0x0000000c16067c2b */ /* 0x000fe20008000006 */
[----:B------:R-:W3:Y:S05]  /*0900*/  LDG.E.64.CONSTANT R16, desc[UR6][R16.64+0x4048] ;  /* 0x0040480610107981 */ /* 0x000eea000c1e9b00 */
[----:B------:R-:W-:-:S08]  /*0910*/  DFMA R14, R12, UR4, R14 ;  /* 0x000000040c0e7c2b */ /* 0x000fd0000800000e */
[----:B------:R-:W-:-:S08]  /*0920*/  DFMA R14, R4, UR4, R14 ;  /* 0x00000004040e7c2b */ /* 0x000fd0000800000e */
[----:B------:R-:W-:Y:S02]  /*0930*/  DFMA R18, R18, 0.75, R14 ;  /* 0x3fe800001212782b */ /* 0x000fe4000000000e */
[----:B------:R-:W4:Y:S06]  /*0940*/  LDG.E.64.CONSTANT R14, desc[UR6][R10.64+0x3030] ;  /* 0x003030060a0e7981 */ /* 0x000f2c000c1e9b00 */
[----:B------:R-:W-:Y:S01]  /*0950*/  DFMA R18, R20, 0.75, R18 ;  /* 0x3fe800001412782b */ /* 0x000fe20000000012 */
[----:B------:R-:W5:Y:S01]  /*0960*/  LDG.E.64.CONSTANT R20, desc[UR6][R10.64+0x40b070] ;  /* 0x40b070060a147981 */ /* 0x000f62000c1e9b00 */
[----:B------:R-:W-:-:S06]  /*0970*/  DFMA R6, R26, UR12, R6 ;  /* 0x0000000c1a067c2b */ /* 0x000fcc0008000006 */
[----:B----4-:R-:W-:-:S08]  /*0980*/  DFMA R18, R14, 0.75, R18 ;  /* 0x3fe800000e12782b */ /* 0x010fd00000000012 */
[----:B--2---:R-:W-:-:S08]  /*0990*/  DFMA R18, R8, 0.75, R18 ;  /* 0x3fe800000812782b */ /* 0x004fd00000000012 */
[----:B------:R-:W-:Y:S01]  /*09a0*/  DFMA R18, R22, 0.75, R18 ;  /* 0x3fe800001612782b */ /* 0x000fe20000000012 */
[----:B------:R-:W2:Y:S07]  /*09b0*/  LDG.E.64.CONSTANT R22, desc[UR6][R2.64+0x3038] ;  /* 0x0030380602167981 */ /* 0x000eae000c1e9b00 */
[----:B------:R-:W-:Y:S02]  /*09c0*/  DFMA R26, R26, 0.75, R18 ;  /* 0x3fe800001a1a782b */ /* 0x000fe40000000012 */
[----:B------:R-:W4:Y:S06]  /*09d0*/  LDG.E.64.CONSTANT R18, desc[UR6][R2.64+0x40b080] ;  /* 0x40b0800602127981 */ /* 0x000f2c000c1e9b00 */
[----:B-----5:R-:W-:-:S08]  /*09e0*/  DFMA R26, R20, 0.75, R26 ;  /* 0x3fe80000141a782b */ /* 0x020fd0000000001a */
[----:B----4-:R-:W-:-:S08]  /*09f0*/  DFMA R26, R18, 0.75, R26 ;  /* 0x3fe80000121a782b */ /* 0x010fd0000000001a */
[----:B------:R-:W-:Y:S02]  /*0a00*/  DFMA R24, R24, UR12, R26 ;  /* 0x0000000c18187c2b */ /* 0x000fe4000800001a */
[----:B--2---:R-:W-:-:S08]  /*0a10*/  DMUL R26, R22, UR4 ;  /* 0x00000004161a7c28 */ /* 0x004fd00008000000 */
[----:B------:R-:W-:Y:S02]  /*0a20*/  DFMA R50, R50, 0.125, R26 ;  /* 0x3fc000003232782b */ /* 0x000fe4000000001a */
[----:B------:R-:W2:Y:S01]  /*0a30*/  LDG.E.64.CONSTANT R26, desc[UR6][R2.64+0x40b078] ;  /* 0x40b07806021a7981 */ /* 0x000ea2000c1e9b00 */
[----:B------:R-:W-:-:S08]  /*0a40*/  DFMA R24, R36, UR12, R24 ;  /* 0x0000000c24187c2b */ /* 0x000fd00008000018 */
[----:B------:R-:W-:-:S08]  /*0a50*/  DFMA R24, R38, UR12, R24 ;  /* 0x0000000c26187c2b */ /* 0x000fd00008000018 */
[----:B------:R-:W-:Y:S01]  /*0a60*/  DFMA R24, R22, UR12, R24 ;  /* 0x0000000c16187c2b */ /* 0x000fe20008000018 */
[----:B------:R-:W4:Y:S07]  /*0a70*/  LDG.E.64.CONSTANT R22, desc[UR6][R2.64+0x208068] ;  /* 0x2080680602167981 */ /* 0x000f2e000c1e9b00 */
[----:B------:R-:W-:Y:S01]  /*0a80*/  DFMA R24, R32, UR12, R24 ;  /* 0x0000000c20187c2b */ /* 0x000fe20008000018 */
[----:B------:R-:W5:Y:S07]  /*0a90*/  LDG.E.64.CONSTANT R32, desc[UR6][R10.64+0x40c080] ;  /* 0x40c080060a207981 */ /* 0x000f6e000c1e9b00 */
[----:B------:R-:W-:-:S02]  /*0aa0*/  DFMA R34, R34, UR12, R24 ;  /* 0x0000000c22227c2b */ /* 0x000fc40008000018 */
[----:B------:R-:W3:Y:S01]  /*0ab0*/  LDG.E.64.CONSTANT R24, desc[UR6][R2.64+0x207060] ;  /* 0x2070600602187981 */ /* 0x000ee2000c1e9b00 */
[----:B--2---:R-:W-:-:S08]  /*0ac0*/  DFMA R50, R26, UR4, R50 ;  /* 0x000000041a327c2b */ /* 0x004fd00008000032 */
[----:B------:R-:W-:Y:S01]  /*0ad0*/  DFMA R50, R30, UR4, R50 ;  /* 0x000000041e327c2b */ /* 0x000fe20008000032 */
[----:B------:R-:W2:Y:S07]  /*0ae0*/  LDG.E.64.CONSTANT R30, desc[UR6][R10.64+0x207050] ;  /* 0x207050060a1e7981 */ /* 0x000eae000c1e9b00 */
[----:B----4-:R-:W-:Y:S01]  /*0af0*/  DFMA R50, R22, UR4, R50 ;  /* 0x0000000416327c2b */ /* 0x010fe20008000032 */
[----:B------:R-:W4:Y:S07]  /*0b00*/  LDG.E.64.CONSTANT R22, desc[UR6][R10.64+0x4040] ;  /* 0x004040060a167981 */ /* 0x000f2e000c1e9b00 */
[----:B--2---:R-:W-:-:S08]  /*0b10*/  DFMA R50, R30, UR4, R50 ;  /* 0x000000041e327c2b */ /* 0x004fd00008000032 */
[----:B---3--:R-:W-:-:S08]  /*0b20*/  DFMA R50, R24, UR4, R50 ;  /* 0x0000000418327c2b */ /* 0x008fd00008000032 */
[----:B------:R-:W-:Y:S01]  /*0b30*/  DFMA R50, R36, 0.75, R50 ;  /* 0x3fe800002432782b */ /* 0x000fe20000000032 */
[----:B------:R-:W2:Y:S07]  /*0b40*/  LDG.E.64.CONSTANT R36, desc[UR6][R2.64+0x40c090] ;  /* 0x40c0900602247981 */ /* 0x000eae000c1e9b00 */
[----:B------:R-:W-:Y:S01]  /*0b50*/  DFMA R50, R38, 0.75, R50 ;  /* 0x3fe800002632782b */ /* 0x000fe20000000032 */
[----:B------:R0:W3:Y:S07]  /*0b60*/  LDG.E.64.CONSTANT R38, desc[UR6][R10.64+0x208060] ;  /* 0x208060060a267981 */ /* 0x0000ee000c1e9b00 */
[----:B----4-:R-:W-:Y:S01]  /*0b70*/  DFMA R50, R22, 0.75, R50 ;  /* 0x3fe800001632782b */ /* 0x010fe20000000032 */
[----:B------:R-:W4:Y:S07]  /*0b80*/  LDG.E.64.CONSTANT R22, desc[UR6][R2.64+0x4048] ;  /* 0x0040480602167981 */ /* 0x000f2e000c1e9b00 */
[----:B0-----:R-:W-:-:S02]  /*0b90*/  DFMA R10, R16, 0.75, R50 ;  /* 0x3fe80000100a782b */ /* 0x001fc40000000032 */
[----:B------:R-:W3:Y:S04]  /*0ba0*/  LDG.E.64.CONSTANT R50, desc[UR6][R2.64+0x208070] ;  /* 0x2080700602327981 */ /* 0x000ee8000c1e9b00 */
[----:B------:R-:W3:Y:S02]  /*0bb0*/  LDG.E.64.CONSTANT R16, desc[UR6][R2.64+0x40c088] ;  /* 0x40c0880602107981 */ /* 0x000ee4000c1e9b00 */
[----:B------:R-:W-:-:S08]  /*0bc0*/  DFMA R10, R44, 0.75, R10 ;  /* 0x3fe800002c0a782b */ /* 0x000fd0000000000a */
[----:B------:R-:W-:-:S08]  /*0bd0*/  DFMA R10, R46, 0.75, R10 ;  /* 0x3fe800002e0a782b */ /* 0x000fd0000000000a */
[----:B-----5:R-:W-:Y:S02]  /*0be0*/  DFMA R32, R32, 0.75, R10 ;  /* 0x3fe800002020782b */ /* 0x020fe4000000000a */
[----:B------:R-:W-:-:S08]  /*0bf0*/  DFMA R34, R30, UR12, R34 ;  /* 0x0000000c1e227c2b */ /* 0x000fd00008000022 */
[----:B------:R-:W-:-:S08]  /*0c00*/  DFMA R34, R24, UR12, R34 ;  /* 0x0000000c18227c2b */ /* 0x000fd00008000022 */
[----:B------:R-:W-:-:S08]  /*0c10*/  DFMA R34, R28, UR12, R34 ;  /* 0x0000000c1c227c2b */ /* 0x000fd00008000022 */
[----:B------:R-:W-:-:S08]  /*0c20*/  DFMA R34, R44, UR12, R34 ;  /* 0x0000000c2c227c2b */ /* 0x000fd00008000022 */
[----:B------:R-:W-:Y:S02]  /*0c30*/  DFMA R34, R46, UR12, R34 ;  /* 0x0000000c2e227c2b */ /* 0x000fe40008000022 */
[----:B------:R-:W-:Y:S02]  /*0c40*/  DFMA R42, R28, UR12, R42 ;  /* 0x0000000c1c2a7c2b */ /* 0x000fe4000800002a */
[----:B------:R-:W-:Y:S01]  /*0c50*/  DFMA R6, R52, UR12, R6 ;  /* 0x0000000c34067c2b */ /* 0x000fe20008000006 */
[----:B------:R-:W-:-:S03]  /*0c60*/  IMAD.WIDE.U32 R40, R0, 0x8, R40 ;  /* 0x0000000800287825 */ /* 0x000fc600078e0028 */
[----:B------:R-:W-:Y:S02]  /*0c70*/  DFMA R34, R26, UR12, R34 ;  /* 0x0000000c1a227c2b */ /* 0x000fe40008000022 */
[----:B------:R-:W-:Y:S04]  /*0c80*/  STG.E.64 desc[UR6][R40.64+0x204028], R42 ;  /* 0x2040282a28007986 */ /* 0x000fe8000c101b06 */
[----:B------:R-:W-:Y:S04]  /*0c90*/  STG.E.64 desc[UR6][R40.64+0x205038], R6 ;  /* 0x2050380628007986 */ /* 0x000fe8000c101b06 */
[----:B------:R-:W-:Y:S01]  /*0ca0*/  STG.E.64 desc[UR6][R40.64+0x206048], R34 ;  /* 0x2060482228007986 */ /* 0x000fe2000c101b06 */
[----:B--2---:R-:W-:-:S08]  /*0cb0*/  DFMA R32, R36, 0.75, R32 ;  /* 0x3fe800002420782b */ /* 0x004fd00000000020 */
[----:B------:R-:W-:-:S08]  /*0cc0*/  DFMA R32, R48, UR12, R32 ;  /* 0x0000000c30207c2b */ /* 0x000fd00008000020 */
[----:B------:R-:W-:-:S08]  /*0cd0*/  DFMA R32, R14, UR12, R32 ;  /* 0x0000000c0e207c2b */ /* 0x000fd00008000020 */
[----:B------:R-:W-:-:S08]  /*0ce0*/  DFMA R32, R8, UR12, R32 ;  /* 0x0000000c08207c2b */ /* 0x000fd00008000020 */
[----:B----4-:R-:W-:-:S08]  /*0cf0*/  DFMA R22, R22, UR12, R32 ;  /* 0x0000000c16167c2b */ /* 0x010fd00008000020 */
[----:B------:R-:W-:-:S08]  /*0d00*/  DFMA R22, R12, UR12, R22 ;  /* 0x0000000c0c167c2b */ /* 0x000fd00008000016 */
[----:B------:R-:W-:-:S08]  /*0d10*/  DFMA R22, R4, UR12, R22 ;  /* 0x0000000c04167c2b */ /* 0x000fd00008000016 */
[----:B---3--:R-:W-:-:S08]  /*0d20*/  DFMA R22, R38, UR12, R22 ;  /* 0x0000000c26167c2b */ /* 0x008fd00008000016 */
[----:B------:R-:W-:-:S08]  /*0d30*/  DFMA R22, R50, UR12, R22 ;  /* 0x0000000c32167c2b */ /* 0x000fd00008000016 */
[----:B------:R-:W-:-:S08]  /*0d40*/  DFMA R22, R52, UR12, R22 ;  /* 0x0000000c34167c2b */ /* 0x000fd00008000016 */
[----:B------:R-:W-:-:S08]  /*0d50*/  DFMA R22, R20, UR12, R22 ;  /* 0x0000000c14167c2b */ /* 0x000fd00008000016 */
[----:B------:R-:W-:-:S08]  /*0d60*/  DFMA R22, R18, UR12, R22 ;  /* 0x0000000c12167c2b */ /* 0x000fd00008000016 */
[----:B------:R-:W-:-:S07]  /*0d70*/  DFMA R16, R16, UR12, R22 ;  /* 0x0000000c10107c2b */ /* 0x000fce0008000016 */
[----:B------:R-:W-:Y:S01]  /*0d80*/  STG.E.64 desc[UR6][R40.64+0x207058], R16 ;  /* 0x2070581028007986 */ /* 0x000fe2000c101b06 */
[----:B------:R-:W-:Y:S05]  /*0d90*/  EXIT ;  /* 0x000000000000794d */ /* 0x000fea0003800000 */
.L_x_0:
[----:B------:R-:W-:-:S00]  /*0da0*/  BRA `(.L_x_0) ;  /* 0xfffffffc00fc7947 */ /* 0x000fc0000383ffff */
[----:B------:R-:W-:-:S00]  /*0db0*/  NOP ;  /* 0x0000000000007918 */ /* 0x000fc00000000000 */
        /* <DEDUP_REMOVED lines=12> */
.L_x_1:


//--------------------- .nv.shared.reserved.0     --------------------------
	.section	.nv.shared.reserved.0,"aw",@nobits
	.weak		__nv_reservedSMEM_offset_0_alias
	.size		__nv_reservedSMEM_offset_0_alias, 0, 64
	.other		__nv_reservedSMEM_offset_0_alias,@"STO_CUDA_RESERVED_SHARED STV_DEFAULT"
__nv_reservedSMEM_offset_0_alias:
	.zero		0
	.zero		64


//--------------------- .nv.constant0._Z7j3d27ptPdS_i --------------------------
	.section	.nv.constant0._Z7j3d27ptPdS_i,"a",@progbits
	.sectionflags	@""
	.align	4
.nv.constant0._Z7j3d27ptPdS_i:
	.zero		916


//--------------------- SYMBOLS --------------------------

	.type		.nv.reservedSmem.offset0,@object
	.size		.nv.reservedSmem.offset0,0x4
